	.headerflags	@"EF_CUDA_TEXMODE_UNIFIED EF_CUDA_64BIT_ADDRESS EF_CUDA_ACCELERATORS EF_CUDA_SM90 EF_CUDA_VIRTUAL_SM(EF_CUDA_SM90)"
	.elftype	@"ET_EXEC"


//--------------------- .nv.info                  --------------------------
	.section	.nv.info,"",@"SHT_CUDA_INFO"
	.align	4


	//----- nvinfo : EIATTR_REGCOUNT
	.align		4
        /*0000*/ 	.byte	0x04, 0x2f
        /*0002*/ 	.short	(.L_1 - .L_0)
	.align		4
.L_0:
        /*0004*/ 	.word	index@(triton_poi_fused_max_pool2d_with_indices_22)
        /*0008*/ 	.word	0x0000002f


	//----- nvinfo : EIATTR_MIN_STACK_SIZE
	.align		4
.L_1:
        /*000c*/ 	.byte	0x04, 0x12
        /*000e*/ 	.short	(.L_3 - .L_2)
	.align		4
.L_2:
        /*0010*/ 	.word	index@(triton_poi_fused_max_pool2d_with_indices_22)
        /*0014*/ 	.word	0x00000000


	//----- nvinfo : EIATTR_FRAME_SIZE
	.align		4
.L_3:
        /*0018*/ 	.byte	0x04, 0x11
        /*001a*/ 	.short	(.L_5 - .L_4)
	.align		4
.L_4:
        /*001c*/ 	.word	index@(triton_poi_fused_max_pool2d_with_indices_22)
        /*0020*/ 	.word	0x00000000


	//----- nvinfo : EIATTR_MIN_STACK_SIZE
	.align		4
.L_5:
        /*0024*/ 	.byte	0x04, 0x12
        /*0026*/ 	.short	(.L_7 - .L_6)
	.align		4
.L_6:
        /*0028*/ 	.word	index@(triton_poi_fused_max_pool2d_with_indices_22)
        /*002c*/ 	.word	0x00000000
.L_7:


//--------------------- .nv.info.triton_poi_fused_max_pool2d_with_indices_22 --------------------------
	.section	.nv.info.triton_poi_fused_max_pool2d_with_indices_22,"",@"SHT_CUDA_INFO"
	.sectionflags	@""
	.align	4


	//----- nvinfo : EIATTR_CUDA_API_VERSION
	.align		4
        /*0000*/ 	.byte	0x04, 0x37
        /*0002*/ 	.short	(.L_9 - .L_8)
.L_8:
        /*0004*/ 	.word	0x0000007c


	//----- nvinfo : EIATTR_KPARAM_INFO
	.align		4
.L_9:
        /*0008*/ 	.byte	0x04, 0x17
        /*000a*/ 	.short	(.L_11 - .L_10)
.L_10:
        /*000c*/ 	.word	0x00000000
        /*0010*/ 	.short	0x0003
        /*0012*/ 	.short	0x0018
        /*0014*/ 	.byte	0x00, 0xf0, 0x11, 0x00


	//----- nvinfo : EIATTR_KPARAM_INFO
	.align		4
.L_11:
        /*0018*/ 	.byte	0x04, 0x17
        /*001a*/ 	.short	(.L_13 - .L_12)
.L_12:
        /*001c*/ 	.word	0x00000000
        /*0020*/ 	.short	0x0002
        /*0022*/ 	.short	0x0010
        /*0024*/ 	.byte	0x00, 0xf4, 0x21, 0x00


	//----- nvinfo : EIATTR_KPARAM_INFO
	.align		4
.L_13:
        /*0028*/ 	.byte	0x04, 0x17
        /*002a*/ 	.short	(.L_15 - .L_14)
.L_14:
        /*002c*/ 	.word	0x00000000
        /*0030*/ 	.short	0x0001
        /*0032*/ 	.short	0x0008
        /*0034*/ 	.byte	0x00, 0xf4, 0x21, 0x00


	//----- nvinfo : EIATTR_KPARAM_INFO
	.align		4
.L_15:
        /*0038*/ 	.byte	0x04, 0x17
        /*003a*/ 	.short	(.L_17 - .L_16)
.L_16:
        /*003c*/ 	.word	0x00000000
        /*0040*/ 	.short	0x0000
        /*0042*/ 	.short	0x0000
        /*0044*/ 	.byte	0x00, 0xf4, 0x21, 0x00


	//----- nvinfo : EIATTR_SPARSE_MMA_MASK
	.align		4
.L_17:
        /*0048*/ 	.byte	0x03, 0x50
        /*004a*/ 	.short	0x0000


	//----- nvinfo : EIATTR_MAXREG_COUNT
	.align		4
        /*004c*/ 	.byte	0x03, 0x1b
        /*004e*/ 	.short	0x00ff


	//----- nvinfo : EIATTR_EXIT_INSTR_OFFSETS
	.align		4
        /*0050*/ 	.byte	0x04, 0x1c
        /*0052*/ 	.short	(.L_19 - .L_18)


	//   ....[0]....
.L_18:
        /*0054*/ 	.word	0x00001c10


	//----- nvinfo : EIATTR_REQNTID
	.align		4
.L_19:
        /*0058*/ 	.byte	0x04, 0x10
        /*005a*/ 	.short	(.L_21 - .L_20)
.L_20:
        /*005c*/ 	.word	0x00000080
        /*0060*/ 	.word	0x00000001
        /*0064*/ 	.word	0x00000001


	//----- nvinfo : EIATTR_CBANK_PARAM_SIZE
	.align		4
.L_21:
        /*0068*/ 	.byte	0x03, 0x19
        /*006a*/ 	.short	0x001c


	//----- nvinfo : EIATTR_PARAM_CBANK
	.align		4
        /*006c*/ 	.byte	0x04, 0x0a
        /*006e*/ 	.short	(.L_23 - .L_22)
	.align		4
.L_22:
        /*0070*/ 	.word	index@(.nv.constant0.triton_poi_fused_max_pool2d_with_indices_22)
        /*0074*/ 	.short	0x0210
        /*0076*/ 	.short	0x001c


	//----- nvinfo : EIATTR_SW_WAR
	.align		4
.L_23:
        /*0078*/ 	.byte	0x04, 0x36
        /*007a*/ 	.short	(.L_25 - .L_24)
.L_24:
        /*007c*/ 	.word	0x00000008
.L_25:


//--------------------- .nv.callgraph             --------------------------
	.section	.nv.callgraph,"",@"SHT_CUDA_CALLGRAPH"
	.align	4
	.sectionentsize	8
	.align		4
        /*0000*/ 	.word	0x00000000
	.align		4
        /*0004*/ 	.word	0xffffffff
	.align		4
        /*0008*/ 	.word	0x00000000
	.align		4
        /*000c*/ 	.word	0xfffffffe
	.align		4
        /*0010*/ 	.word	0x00000000
	.align		4
        /*0014*/ 	.word	0xfffffffd
	.align		4
        /*0018*/ 	.word	0x00000000
	.align		4
        /*001c*/ 	.word	0xfffffffc


//--------------------- .text.triton_poi_fused_max_pool2d_with_indices_22 --------------------------
	.section	.text.triton_poi_fused_max_pool2d_with_indices_22,"ax",@progbits
	.align	128
        .global         triton_poi_fused_max_pool2d_with_indices_22
        .type           triton_poi_fused_max_pool2d_with_indices_22,@function
        .size           triton_poi_fused_max_pool2d_with_indices_22,(.L_x_1 - triton_poi_fused_max_pool2d_with_indices_22)
        .other          triton_poi_fused_max_pool2d_with_indices_22,@"STO_CUDA_ENTRY STV_DEFAULT"
triton_poi_fused_max_pool2d_with_indices_22:
.text.triton_poi_fused_max_pool2d_with_indices_22:
[----:B------:R-:W-:Y:S01]  /*0000*/  LDC R1, c[0x0][0x28] ;  /* 0x00000a00ff017b82 */ /* 0x000fe20000000800 */
[----:B------:R-:W1:Y:S07]  /*0010*/  S2R R0, SR_TID.X ;  /* 0x0000000000007919 */ /* 0x000e6e0000002100 */
[----:B------:R-:W2:Y:S01]  /*0020*/  LDC.64 R24, c[0x0][0x210] ;  /* 0x00008400ff187b82 */ /* 0x000ea20000000a00 */
[----:B------:R-:W-:Y:S01]  /*0030*/  IMAD.MOV.U32 R7, RZ, RZ, RZ ;  /* 0x000000ffff077224 */ /* 0x000fe200078e00ff */
[----:B------:R-:W-:Y:S01]  /*0040*/  ULDC.64 UR4, c[0x0][0x208] ;  /* 0x0000820000047ab9 */ /* 0x000fe20000000a00 */
[----:B------:R-:W3:Y:S01]  /*0050*/  S2R R3, SR_CTAID.X ;  /* 0x0000000000037919 */ /* 0x000ee20000002500 */
[----:B------:R-:W-:-:S02]  /*0060*/  IMAD.MOV.U32 R22, RZ, RZ, RZ ;  /* 0x000000ffff167224 */ /* 0x000fc400078e00ff */
[----:B------:R-:W-:Y:S02]  /*0070*/  IMAD.MOV.U32 R14, RZ, RZ, RZ ;  /* 0x000000ffff0e7224 */ /* 0x000fe400078e00ff */
[----:B------:R-:W-:Y:S02]  /*0080*/  IMAD.MOV.U32 R26, RZ, RZ, RZ ;  /* 0x000000ffff1a7224 */ /* 0x000fe400078e00ff */
[----:B------:R-:W-:Y:S01]  /*0090*/  IMAD.MOV.U32 R28, RZ, RZ, RZ ;  /* 0x000000ffff1c7224 */ /* 0x000fe200078e00ff */
[----:B------:R-:W-:Y:S02]  /*00a0*/  CS2R R30, SRZ ;  /* 0x00000000001e7805 */ /* 0x000fe4000001ff00 */
[----:B------:R-:W-:Y:S01]  /*00b0*/  CS2R R42, SRZ ;  /* 0x00000000002a7805 */ /* 0x000fe2000001ff00 */
[----:B------:R-:W-:Y:S01]  /*00c0*/  ULDC.64 UR6, c[0x0][0x220] ;  /* 0x0000880000067ab9 */ /* 0x000fe20000000a00 */
[----:B-1----:R-:W-:Y:S01]  /*00d0*/  IMAD.SHL.U32 R0, R0, 0x4, RZ ;  /* 0x0000000400007824 */ /* 0x002fe200078e00ff */
[----:B---3--:R-:W-:-:S04]  /*00e0*/  SHF.R.S32.HI R29, RZ, 0x16, R3 ;  /* 0x00000016ff1d7819 */ /* 0x008fc80000011403 */
[----:B------:R-:W-:Y:S02]  /*00f0*/  LOP3.LUT R0, R0, 0x1fc, RZ, 0xc0, !PT ;  /* 0x000001fc00007812 */ /* 0x000fe400078ec0ff */
[----:B------:R-:W-:-:S03]  /*0100*/  SGXT R29, R29, 0x1 ;  /* 0x000000011d1d781a */ /* 0x000fc60000000200 */
[----:B------:R-:W-:-:S04]  /*0110*/  IMAD R0, R3, 0x200, R0 ;  /* 0x0000020003007824 */ /* 0x000fc800078e0200 */
[----:B------:R-:W-:Y:S01]  /*0120*/  VIADD R8, R0, 0x1 ;  /* 0x0000000100087836 */ /* 0x000fe20000000000 */
[----:B------:R-:W-:-:S04]  /*0130*/  LEA.HI R2, R29, R0, RZ, 0x4 ;  /* 0x000000001d027211 */ /* 0x000fc800078f20ff */
[----:B------:R-:W-:Y:S02]  /*0140*/  SHF.R.S32.HI R37, RZ, 0x4, R2 ;  /* 0x00000004ff257819 */ /* 0x000fe40000011402 */
[----:B------:R-:W-:Y:S02]  /*0150*/  LEA.HI R3, R29, R8, RZ, 0x4 ;  /* 0x000000081d037211 */ /* 0x000fe400078f20ff */
[----:B------:R-:W-:Y:S02]  /*0160*/  LEA.HI R4, R37, R37, RZ, 0x4 ;  /* 0x0000002525047211 */ /* 0x000fe400078f20ff */
[----:B------:R-:W-:Y:S02]  /*0170*/  LOP3.LUT R3, R3, 0xfffffff0, RZ, 0xc0, !PT ;  /* 0xfffffff003037812 */ /* 0x000fe400078ec0ff */
[----:B------:R-:W-:Y:S01]  /*0180*/  LOP3.LUT R6, R4, 0xfffffff0, RZ, 0xc0, !PT ;  /* 0xfffffff004067812 */ /* 0x000fe200078ec0ff */
[----:B------:R-:W-:Y:S02]  /*0190*/  VIADD R4, R0, 0x2 ;  /* 0x0000000200047836 */ /* 0x000fe40000000000 */
[----:B------:R-:W-:Y:S01]  /*01a0*/  IMAD.IADD R8, R8, 0x1, -R3 ;  /* 0x0000000108087824 */ /* 0x000fe200078e0a03 */
[----:B------:R-:W-:Y:S01]  /*01b0*/  LOP3.LUT R3, R2, 0xfffffff0, RZ, 0xc0, !PT ;  /* 0xfffffff002037812 */ /* 0x000fe200078ec0ff */
[----:B------:R-:W-:Y:S01]  /*01c0*/  IMAD.IADD R5, R37, 0x1, -R6 ;  /* 0x0000000125057824 */ /* 0x000fe200078e0a06 */
[----:B------:R-:W-:Y:S01]  /*01d0*/  LEA.HI R9, R29, R4, RZ, 0x4 ;  /* 0x000000041d097211 */ /* 0x000fe200078f20ff */
[----:B------:R-:W-:-:S02]  /*01e0*/  IMAD.SHL.U32 R37, R37, 0x40, RZ ;  /* 0x0000004025257824 */ /* 0x000fc400078e00ff */
[----:B------:R-:W-:Y:S01]  /*01f0*/  IMAD.IADD R6, R0, 0x1, -R3 ;  /* 0x0000000100067824 */ /* 0x000fe200078e0a03 */
[----:B------:R-:W-:Y:S01]  /*0200*/  ISETP.GT.AND P3, PT, R5, RZ, PT ;  /* 0x000000ff0500720c */ /* 0x000fe20003f64270 */
[--C-:B------:R-:W-:Y:S01]  /*0210*/  IMAD R15, R8, 0x2, R37.reuse ;  /* 0x00000002080f7824 */ /* 0x100fe200078e0225 */
[----:B------:R-:W-:Y:S01]  /*0220*/  LOP3.LUT R9, R9, 0xfffffff0, RZ, 0xc0, !PT ;  /* 0xfffffff009097812 */ /* 0x000fe200078ec0ff */
[----:B------:R-:W-:Y:S01]  /*0230*/  IMAD R27, R6, 0x2, R37 ;  /* 0x00000002061b7824 */ /* 0x000fe200078e0225 */
[----:B------:R-:W-:Y:S01]  /*0240*/  ISETP.GT.AND P4, PT, R8, RZ, P3 ;  /* 0x000000ff0800720c */ /* 0x000fe20001f84270 */
[----:B------:R-:W-:Y:S01]  /*0250*/  VIADD R11, R15, 0xffffffdf ;  /* 0xffffffdf0f0b7836 */ /* 0x000fe20000000000 */
[C---:B------:R-:W-:Y:S01]  /*0260*/  ISETP.GT.AND P6, PT, R6.reuse, RZ, P3 ;  /* 0x000000ff0600720c */ /* 0x040fe20001fc4270 */
[C---:B------:R-:W-:Y:S01]  /*0270*/  VIADD R13, R27.reuse, 0xffffffdf ;  /* 0xffffffdf1b0d7836 */ /* 0x040fe20000000000 */
[----:B------:R-:W-:Y:S01]  /*0280*/  ISETP.GT.AND P1, PT, R6, -0x1, P3 ;  /* 0xffffffff0600780c */ /* 0x000fe20001f24270 */
[----:B------:R-:W-:Y:S01]  /*0290*/  VIADD R17, R27, 0xffffffe0 ;  /* 0xffffffe01b117836 */ /* 0x000fe20000000000 */
[----:B------:R-:W-:Y:S01]  /*02a0*/  ISETP.GT.AND P2, PT, R8, -0x1, P3 ;  /* 0xffffffff0800780c */ /* 0x000fe20001f44270 */
[----:B------:R-:W-:Y:S01]  /*02b0*/  IMAD.IADD R4, R4, 0x1, -R9 ;  /* 0x0000000104047824 */ /* 0x000fe200078e0a09 */
[----:B------:R-:W-:Y:S01]  /*02c0*/  CS2R R2, SRZ ;  /* 0x0000000000027805 */ /* 0x000fe2000001ff00 */
[----:B--2---:R-:W-:-:S04]  /*02d0*/  IMAD.WIDE R10, R11, 0x4, R24 ;  /* 0x000000040b0a7825 */ /* 0x004fc800078e0218 */
[--C-:B------:R-:W-:Y:S01]  /*02e0*/  IMAD.WIDE R12, R13, 0x4, R24.reuse ;  /* 0x000000040d0c7825 */ /* 0x100fe200078e0218 */
[C---:B------:R-:W-:Y:S01]  /*02f0*/  ISETP.GT.AND P5, PT, R4.reuse, RZ, P3 ;  /* 0x000000ff0400720c */ /* 0x040fe20001fa4270 */
[----:B------:R1:W2:Y:S02]  /*0300*/  @P4 LDG.E.EL R2, desc[UR4][R10.64] ;  /* 0x000000040a024981 */ /* 0x0002a4000c2e1900 */
[----:B------:R-:W-:Y:S01]  /*0310*/  IMAD.WIDE R16, R17, 0x4, R24 ;  /* 0x0000000411107825 */ /* 0x000fe200078e0218 */
[C---:B------:R-:W-:Y:S01]  /*0320*/  ISETP.GT.AND P0, PT, R4.reuse, -0x1, P3 ;  /* 0xffffffff0400780c */ /* 0x040fe20001f04270 */
[----:B------:R3:W4:Y:S02]  /*0330*/  @P6 LDG.E.EL R3, desc[UR4][R12.64] ;  /* 0x000000040c036981 */ /* 0x000724000c2e1900 */
[----:B------:R-:W-:Y:S02]  /*0340*/  VIADD R21, R15, 0xffffffe0 ;  /* 0xffffffe00f157836 */ /* 0x000fe40000000000 */
[----:B------:R-:W-:Y:S01]  /*0350*/  IMAD R39, R4, 0x2, R37 ;  /* 0x0000000204277824 */ /* 0x000fe200078e0225 */
[----:B------:R5:W2:Y:S01]  /*0360*/  @P1 LDG.E.EL R7, desc[UR4][R16.64] ;  /* 0x0000000410071981 */ /* 0x000aa2000c2e1900 */
[----:B-1----:R-:W-:-:S04]  /*0370*/  IMAD.WIDE R10, R21, 0x4, R24 ;  /* 0x00000004150a7825 */ /* 0x002fc800078e0218 */
[C---:B------:R-:W-:Y:S01]  /*0380*/  VIADD R19, R39.reuse, 0xffffffdf ;  /* 0xffffffdf27137836 */ /* 0x040fe20000000000 */
[----:B------:R1:W2:Y:S01]  /*0390*/  @P2 LDG.E.EL R22, desc[UR4][R10.64] ;  /* 0x000000040a162981 */ /* 0x0002a2000c2e1900 */
[----:B------:R-:W-:Y:S02]  /*03a0*/  VIADD R23, R39, 0xffffffe0 ;  /* 0xffffffe027177836 */ /* 0x000fe40000000000 */
[----:B---3--:R-:W-:-:S04]  /*03b0*/  IMAD.WIDE R12, R19, 0x4, R24 ;  /* 0x00000004130c7825 */ /* 0x008fc800078e0218 */
[--C-:B-----5:R-:W-:Y:S01]  /*03c0*/  IMAD.WIDE R16, R23, 0x4, R24.reuse ;  /* 0x0000000417107825 */ /* 0x120fe200078e0218 */
[----:B------:R4:W3:Y:S03]  /*03d0*/  @P5 LDG.E.EL R14, desc[UR4][R12.64] ;  /* 0x000000040c0e5981 */ /* 0x0008e6000c2e1900 */
[----:B------:R-:W-:Y:S01]  /*03e0*/  VIADD R21, R27, 0xffffffe1 ;  /* 0xffffffe11b157836 */ /* 0x000fe20000000000 */
[----:B------:R3:W5:Y:S01]  /*03f0*/  @P0 LDG.E.EL R26, desc[UR4][R16.64] ;  /* 0x00000004101a0981 */ /* 0x000762000c2e1900 */
[----:B------:R-:W-:Y:S02]  /*0400*/  VIADD R19, R15, 0xffffffe1 ;  /* 0xffffffe10f137836 */ /* 0x000fe40000000000 */
[----:B------:R-:W-:-:S04]  /*0410*/  IMAD.WIDE R20, R21, 0x4, R24 ;  /* 0x0000000415147825 */ /* 0x000fc800078e0218 */
[----:B------:R-:W-:Y:S01]  /*0420*/  VIADD R23, R39, 0xffffffe1 ;  /* 0xffffffe127177836 */ /* 0x000fe20000000000 */
[----:B------:R-:W5:Y:S01]  /*0430*/  @P1 LDG.E.EL R28, desc[UR4][R20.64] ;  /* 0x00000004141c1981 */ /* 0x000f62000c2e1900 */
[----:B------:R-:W-:-:S04]  /*0440*/  IMAD.WIDE R18, R19, 0x4, R24 ;  /* 0x0000000413127825 */ /* 0x000fc800078e0218 */
[----:B-1----:R-:W-:Y:S01]  /*0450*/  IMAD.WIDE R10, R23, 0x4, R24 ;  /* 0x00000004170a7825 */ /* 0x002fe200078e0218 */
[----:B------:R-:W5:Y:S04]  /*0460*/  @P2 LDG.E.EL R30, desc[UR4][R18.64] ;  /* 0x00000004121e2981 */ /* 0x000f68000c2e1900 */
[----:B------:R1:W5:Y:S01]  /*0470*/  @P0 LDG.E.EL R31, desc[UR4][R10.64] ;  /* 0x000000040a1f0981 */ /* 0x000362000c2e1900 */
[----:B------:R-:W-:Y:S02]  /*0480*/  P2R R9, PR, RZ, 0x8 ;  /* 0x00000008ff097803 */ /* 0x000fe40000000000 */
[----:B----4-:R-:W-:Y:S02]  /*0490*/  SEL R12, R3, 0xff800000, P6 ;  /* 0xff800000030c7807 */ /* 0x010fe40003000000 */
[----:B--2---:R-:W-:-:S02]  /*04a0*/  SEL R7, R7, 0xff800000, P1 ;  /* 0xff80000007077807 */ /* 0x004fc40000800000 */
[----:B------:R-:W-:Y:S02]  /*04b0*/  SEL R3, R2, 0xff800000, P4 ;  /* 0xff80000002037807 */ /* 0x000fe40002000000 */
[----:B------:R-:W-:Y:S02]  /*04c0*/  FSETP.GT.AND P3, PT, R7, R12, PT ;  /* 0x0000000c0700720b */ /* 0x000fe40003f64000 */
[----:B------:R-:W-:-:S04]  /*04d0*/  SEL R22, R22, 0xff800000, P2 ;  /* 0xff80000016167807 */ /* 0x000fc80001000000 */
[----:B------:R-:W-:Y:S02]  /*04e0*/  FSETP.GT.AND P6, PT, R22, R3, PT ;  /* 0x000000031600720b */ /* 0x000fe40003fc4000 */
[----:B---3--:R-:W-:Y:S02]  /*04f0*/  SEL R17, R14, 0xff800000, P5 ;  /* 0xff8000000e117807 */ /* 0x008fe40002800000 */
[----:B-----5:R-:W-:Y:S02]  /*0500*/  SEL R26, R26, 0xff800000, P0 ;  /* 0xff8000001a1a7807 */ /* 0x020fe40000000000 */
[C---:B------:R-:W-:Y:S02]  /*0510*/  FSETP.NAN.AND P4, PT, R7.reuse, R7, PT ;  /* 0x000000070700720b */ /* 0x040fe40003f88000 */
[----:B------:R-:W-:Y:S02]  /*0520*/  FSETP.GT.AND P5, PT, R26, R17, PT ;  /* 0x000000111a00720b */ /* 0x000fe40003fa4000 */
[----:B------:R-:W-:-:S02]  /*0530*/  @!P3 SEL R7, R7, R12, P4 ;  /* 0x0000000c0707b207 */ /* 0x000fc40002000000 */
[----:B-1----:R-:W-:Y:S02]  /*0540*/  SEL R10, R28, 0xff800000, P1 ;  /* 0xff8000001c0a7807 */ /* 0x002fe40000800000 */
[----:B------:R-:W-:Y:S02]  /*0550*/  FSETP.NAN.AND P1, PT, R22, R22, PT ;  /* 0x000000161600720b */ /* 0x000fe40003f28000 */
[----:B------:R-:W-:Y:S02]  /*0560*/  P2R R13, PR, RZ, 0x8 ;  /* 0x00000008ff0d7803 */ /* 0x000fe40000000000 */
[----:B------:R-:W-:Y:S02]  /*0570*/  FSETP.GEU.AND P3, PT, R7, R10, PT ;  /* 0x0000000a0700720b */ /* 0x000fe40003f6e000 */
[----:B------:R-:W-:Y:S02]  /*0580*/  SEL R11, R30, 0xff800000, P2 ;  /* 0xff8000001e0b7807 */ /* 0x000fe40001000000 */
[----:B------:R-:W-:-:S02]  /*0590*/  @!P6 SEL R22, R22, R3, P1 ;  /* 0x000000031616e207 */ /* 0x000fc40000800000 */
[----:B------:R-:W-:Y:S02]  /*05a0*/  SEL R19, R31, 0xff800000, P0 ;  /* 0xff8000001f137807 */ /* 0x000fe40000000000 */
[----:B------:R-:W-:Y:S02]  /*05b0*/  FSETP.NAN.AND P0, PT, R26, R26, PT ;  /* 0x0000001a1a00720b */ /* 0x000fe40003f08000 */
[----:B------:R-:W-:Y:S02]  /*05c0*/  FSETP.GEU.AND P2, PT, R22, R11, PT ;  /* 0x0000000b1600720b */ /* 0x000fe40003f4e000 */
[----:B------:R-:W-:Y:S02]  /*05d0*/  @!P5 SEL R26, R26, R17, P0 ;  /* 0x000000111a1ad207 */ /* 0x000fe40000000000 */
[----:B------:R-:W-:Y:S02]  /*05e0*/  FSETP.NAN.AND P0, PT, R10, R10, PT ;  /* 0x0000000a0a00720b */ /* 0x000fe40003f08000 */
[----:B------:R-:W-:-:S02]  /*05f0*/  FSETP.GEU.AND P1, PT, R26, R19, PT ;  /* 0x000000131a00720b */ /* 0x000fc40003f2e000 */
[----:B------:R-:W-:Y:S02]  /*0600*/  @P3 SEL R10, R10, R7, P0 ;  /* 0x000000070a0a3207 */ /* 0x000fe40000000000 */
[C---:B------:R-:W-:Y:S02]  /*0610*/  FSETP.NAN.AND P0, PT, R11.reuse, R11, PT ;  /* 0x0000000b0b00720b */ /* 0x040fe40003f08000 */
[----:B------:R-:W-:Y:S02]  /*0620*/  P2R R34, PR, RZ, 0x20 ;  /* 0x00000020ff227803 */ /* 0x000fe40000000000 */
[----:B------:R-:W-:Y:S02]  /*0630*/  @P2 SEL R11, R11, R22, P0 ;  /* 0x000000160b0b2207 */ /* 0x000fe40000000000 */
[----:B------:R-:W-:Y:S02]  /*0640*/  FSETP.NAN.AND P0, PT, R19, R19, PT ;  /* 0x000000131300720b */ /* 0x000fe40003f08000 */
[----:B------:R-:W-:-:S02]  /*0650*/  ISETP.GT.AND P5, PT, R5, -0x1, PT ;  /* 0xffffffff0500780c */ /* 0x000fc40003fa4270 */
[----:B------:R-:W-:Y:S02]  /*0660*/  P2R R30, PR, RZ, 0x2 ;  /* 0x00000002ff1e7803 */ /* 0x000fe40000000000 */
[----:B------:R-:W-:Y:S02]  /*0670*/  @P1 SEL R19, R19, R26, P0 ;  /* 0x0000001a13131207 */ /* 0x000fe40000000000 */
[----:B------:R-:W-:Y:S01]  /*0680*/  ISETP.GT.AND P1, PT, R8, RZ, P5 ;  /* 0x000000ff0800720c */ /* 0x000fe20002f24270 */
[----:B------:R-:W-:Y:S02]  /*0690*/  IMAD.MOV.U32 R7, RZ, RZ, RZ ;  /* 0x000000ffff077224 */ /* 0x000fe400078e00ff */
[----:B------:R-:W-:-:S10]  /*06a0*/  IMAD.WIDE R2, R15, 0x4, R24 ;  /* 0x000000040f027825 */ /* 0x000fd400078e0218 */
[----:B------:R-:W2:Y:S01]  /*06b0*/  @P1 LDG.E.EL R7, desc[UR4][R2.64+-0x4] ;  /* 0xfffffc0402071981 */ /* 0x000ea2000c2e1900 */
[----:B------:R-:W-:Y:S02]  /*06c0*/  P2R R35, PR, RZ, 0x40 ;  /* 0x00000040ff237803 */ /* 0x000fe40000000000 */
[----:B------:R-:W-:Y:S01]  /*06d0*/  ISETP.GT.AND P6, PT, R6, RZ, P5 ;  /* 0x000000ff0600720c */ /* 0x000fe20002fc4270 */
[----:B------:R-:W-:-:S04]  /*06e0*/  VIADD R17, R27, 0xffffffff ;  /* 0xffffffff1b117836 */ /* 0x000fc80000000000 */
[----:B------:R-:W-:Y:S01]  /*06f0*/  IMAD.WIDE R16, R17, 0x4, R24 ;  /* 0x0000000411107825 */ /* 0x000fe200078e0218 */
[----:B--2---:R-:W-:-:S03]  /*0700*/  SEL R14, R7, 0xff800000, P1 ;  /* 0xff800000070e7807 */ /* 0x004fc60000800000 */
[----:B------:R-:W-:-:S06]  /*0710*/  IMAD.MOV.U32 R7, RZ, RZ, RZ ;  /* 0x000000ffff077224 */ /* 0x000fcc00078e00ff */
[----:B------:R-:W2:Y:S01]  /*0720*/  @P6 LDG.E.EL R7, desc[UR4][R16.64] ;  /* 0x0000000410076981 */ /* 0x000ea2000c2e1900 */
[----:B------:R-:W-:Y:S02]  /*0730*/  P2R R31, PR, RZ, 0x4 ;  /* 0x00000004ff1f7803 */ /* 0x000fe40000000000 */
[-C--:B------:R-:W-:Y:S02]  /*0740*/  FSETP.GEU.AND P2, PT, R11, R14.reuse, PT ;  /* 0x0000000e0b00720b */ /* 0x080fe40003f4e000 */
[----:B------:R-:W-:Y:S02]  /*0750*/  FSETP.NAN.AND P0, PT, R14, R14, PT ;  /* 0x0000000e0e00720b */ /* 0x000fe40003f08000 */
[----:B------:R-:W-:Y:S02]  /*0760*/  P2R R23, PR, RZ, 0x4 ;  /* 0x00000004ff177803 */ /* 0x000fe40000000000 */
[----:B------:R-:W-:-:S07]  /*0770*/  ISETP.GT.AND P4, PT, R4, RZ, P5 ;  /* 0x000000ff0400720c */ /* 0x000fce0002f84270 */
[----:B------:R-:W-:Y:S01]  /*0780*/  @P2 SEL R14, R14, R11, P0 ;  /* 0x0000000b0e0e2207 */ /* 0x000fe20000000000 */
[----:B------:R-:W-:Y:S01]  /*0790*/  IMAD.MOV.U32 R12, RZ, RZ, RZ ;  /* 0x000000ffff0c7224 */ /* 0x000fe200078e00ff */
[----:B--2---:R-:W-:-:S04]  /*07a0*/  SEL R33, R7, 0xff800000, P6 ;  /* 0xff80000007217807 */ /* 0x004fc80003000000 */
[-C--:B------:R-:W-:Y:S02]  /*07b0*/  FSETP.GEU.AND P2, PT, R10, R33.reuse, PT ;  /* 0x000000210a00720b */ /* 0x080fe40003f4e000 */
[----:B------:R-:W-:-:S11]  /*07c0*/  FSETP.NAN.AND P0, PT, R33, R33, PT ;  /* 0x000000212100720b */ /* 0x000fd60003f08000 */
[----:B------:R-:W-:Y:S01]  /*07d0*/  @P2 SEL R33, R33, R10, P0 ;  /* 0x0000000a21212207 */ /* 0x000fe20000000000 */
[----:B------:R-:W-:-:S05]  /*07e0*/  IMAD.WIDE R10, R39, 0x4, R24 ;  /* 0x00000004270a7825 */ /* 0x000fca00078e0218 */
[----:B------:R-:W2:Y:S01]  /*07f0*/  @P4 LDG.E.EL R12, desc[UR4][R10.64+-0x4] ;  /* 0xfffffc040a0c4981 */ /* 0x000ea2000c2e1900 */
[----:B------:R-:W-:Y:S02]  /*0800*/  P2R R28, PR, RZ, 0x4 ;  /* 0x00000004ff1c7803 */ /* 0x000fe40000000000 */
[----:B------:R-:W-:Y:S01]  /*0810*/  LOP3.LUT R8, R5, R8, RZ, 0xfc, !PT ;  /* 0x0000000805087212 */ /* 0x000fe200078efcff */
[----:B------:R-:W-:Y:S01]  /*0820*/  IMAD.MOV.U32 R7, RZ, RZ, RZ ;  /* 0x000000ffff077224 */ /* 0x000fe200078e00ff */
[----:B--2---:R-:W-:-:S04]  /*0830*/  SEL R12, R12, 0xff800000, P4 ;  /* 0xff8000000c0c7807 */ /* 0x004fc80002000000 */
[-C--:B------:R-:W-:Y:S02]  /*0840*/  FSETP.GEU.AND P2, PT, R19, R12.reuse, PT ;  /* 0x0000000c1300720b */ /* 0x080fe40003f4e000 */
[----:B------:R-:W-:-:S11]  /*0850*/  FSETP.NAN.AND P0, PT, R12, R12, PT ;  /* 0x0000000c0c00720b */ /* 0x000fd60003f08000 */
[----:B------:R-:W-:Y:S02]  /*0860*/  @P2 SEL R12, R12, R19, P0 ;  /* 0x000000130c0c2207 */ /* 0x000fe40000000000 */
[----:B------:R-:W-:-:S13]  /*0870*/  ISETP.GT.AND P0, PT, R8, -0x1, PT ;  /* 0xffffffff0800780c */ /* 0x000fda0003f04270 */
[----:B------:R-:W2:Y:S01]  /*0880*/  @P0 LDG.E.EL R7, desc[UR4][R2.64] ;  /* 0x0000000402070981 */ /* 0x000ea2000c2e1900 */
[----:B------:R-:W-:Y:S02]  /*0890*/  P2R R32, PR, RZ, 0x8 ;  /* 0x00000008ff207803 */ /* 0x000fe40000000000 */
[----:B------:R-:W-:Y:S02]  /*08a0*/  P2R R22, PR, RZ, 0x4 ;  /* 0x00000004ff167803 */ /* 0x000fe40000000000 */
[----:B------:R-:W-:Y:S02]  /*08b0*/  LOP3.LUT R8, R5, R6, RZ, 0xfc, !PT ;  /* 0x0000000605087212 */ /* 0x000fe400078efcff */
[----:B--2---:R-:W-:-:S04]  /*08c0*/  SEL R17, R7, 0xff800000, P0 ;  /* 0xff80000007117807 */ /* 0x004fc80000000000 */
[-C--:B------:R-:W-:Y:S02]  /*08d0*/  FSETP.GEU.AND P3, PT, R14, R17.reuse, PT ;  /* 0x000000110e00720b */ /* 0x080fe40003f6e000 */
[----:B------:R-:W-:Y:S01]  /*08e0*/  FSETP.NAN.AND P2, PT, R17, R17, PT ;  /* 0x000000111100720b */ /* 0x000fe20003f48000 */
[----:B------:R-:W-:-:S10]  /*08f0*/  IMAD.WIDE R6, R27, 0x4, R24 ;  /* 0x000000041b067825 */ /* 0x000fd400078e0218 */
[----:B------:R-:W-:Y:S02]  /*0900*/  @P3 SEL R17, R17, R14, P2 ;  /* 0x0000000e11113207 */ /* 0x000fe40001000000 */
[----:B------:R-:W-:Y:S01]  /*0910*/  ISETP.GT.AND P2, PT, R8, -0x1, PT ;  /* 0xffffffff0800780c */ /* 0x000fe20003f44270 */
[----:B------:R-:W-:-:S12]  /*0920*/  IMAD.MOV.U32 R14, RZ, RZ, RZ ;  /* 0x000000ffff0e7224 */ /* 0x000fd800078e00ff */
[----:B------:R-:W2:Y:S01]  /*0930*/  @P2 LDG.E.EL R14, desc[UR4][R6.64] ;  /* 0x00000004060e2981 */ /* 0x000ea2000c2e1900 */
[----:B------:R-:W-:Y:S01]  /*0940*/  P2R R21, PR, RZ, 0x20 ;  /* 0x00000020ff157803 */ /* 0x000fe20000000000 */
[----:B------:R-:W-:Y:S01]  /*0950*/  IMAD.MOV.U32 R8, RZ, RZ, RZ ;  /* 0x000000ffff087224 */ /* 0x000fe200078e00ff */
[----:B------:R-:W-:-:S05]  /*0960*/  P2R R19, PR, RZ, 0x8 ;  /* 0x00000008ff137803 */ /* 0x000fca0000000000 */
[----:B------:R1:W3:Y:S02]  /*0970*/  @P0 LDG.E.EL R8, desc[UR4][R2.64+0x4] ;  /* 0x0000040402080981 */ /* 0x0002e4000c2e1900 */
[----:B-1----:R-:W-:-:S04]  /*0980*/  VIADD R3, R15, 0x1f ;  /* 0x0000001f0f037836 */ /* 0x002fc80000000000 */
[----:B------:R-:W-:Y:S01]  /*0990*/  IMAD.WIDE R2, R3, 0x4, R24 ;  /* 0x0000000403027825 */ /* 0x000fe200078e0218 */
[----:B--2---:R-:W-:-:S04]  /*09a0*/  SEL R14, R14, 0xff800000, P2 ;  /* 0xff8000000e0e7807 */ /* 0x004fc80001000000 */
[-C--:B------:R-:W-:Y:S02]  /*09b0*/  FSETP.GEU.AND P5, PT, R33, R14.reuse, PT ;  /* 0x0000000e2100720b */ /* 0x080fe40003fae000 */
[----:B------:R-:W-:-:S11]  /*09c0*/  FSETP.NAN.AND P3, PT, R14, R14, PT ;  /* 0x0000000e0e00720b */ /* 0x000fd60003f68000 */
[----:B------:R-:W-:Y:S01]  /*09d0*/  @P5 SEL R14, R14, R33, P3 ;  /* 0x000000210e0e5207 */ /* 0x000fe20001800000 */
[----:B------:R-:W-:-:S06]  /*09e0*/  IMAD.MOV.U32 R33, RZ, RZ, RZ ;  /* 0x000000ffff217224 */ /* 0x000fcc00078e00ff */
[----:B------:R-:W2:Y:S01]  /*09f0*/  @P1 LDG.E.EL R33, desc[UR4][R2.64] ;  /* 0x0000000402211981 */ /* 0x000ea2000c2e1900 */
[----:B---3--:R-:W-:Y:S01]  /*0a00*/  SEL R26, R8, 0xff800000, P0 ;  /* 0xff800000081a7807 */ /* 0x008fe20000000000 */
[----:B------:R-:W-:Y:S01]  /*0a10*/  IMAD.MOV.U32 R8, RZ, RZ, RZ ;  /* 0x000000ffff087224 */ /* 0x000fe200078e00ff */
[----:B------:R-:W-:-:S05]  /*0a20*/  LOP3.LUT R4, R5, R4, RZ, 0xfc, !PT ;  /* 0x0000000405047212 */ /* 0x000fca00078efcff */
[----:B------:R1:W3:Y:S02]  /*0a30*/  @P2 LDG.E.EL R8, desc[UR4][R6.64+0x4] ;  /* 0x0000040406082981 */ /* 0x0002e4000c2e1900 */
[----:B-1----:R-:W-:Y:S01]  /*0a40*/  IMAD.MOV.U32 R6, RZ, RZ, RZ ;  /* 0x000000ffff067224 */ /* 0x002fe200078e00ff */
[----:B--2---:R-:W-:Y:S02]  /*0a50*/  SEL R33, R33, 0xff800000, P1 ;  /* 0xff80000021217807 */ /* 0x004fe40000800000 */
[----:B------:R-:W-:-:S13]  /*0a60*/  ISETP.GT.AND P1, PT, R4, -0x1, PT ;  /* 0xffffffff0400780c */ /* 0x000fda0003f24270 */
[----:B------:R-:W2:Y:S01]  /*0a70*/  @P1 LDG.E.EL R6, desc[UR4][R10.64] ;  /* 0x000000040a061981 */ /* 0x000ea2000c2e1900 */
[----:B------:R-:W-:Y:S02]  /*0a80*/  P2R R20, PR, RZ, 0x20 ;  /* 0x00000020ff147803 */ /* 0x000fe40000000000 */
[-C--:B------:R-:W-:Y:S02]  /*0a90*/  FSETP.GEU.AND P5, PT, R17, R26.reuse, PT ;  /* 0x0000001a1100720b */ /* 0x080fe40003fae000 */
[----:B------:R-:W-:Y:S02]  /*0aa0*/  FSETP.NAN.AND P3, PT, R26, R26, PT ;  /* 0x0000001a1a00720b */ /* 0x000fe40003f68000 */
[----:B---3--:R-:W-:Y:S02]  /*0ab0*/  SEL R8, R8, 0xff800000, P2 ;  /* 0xff80000008087807 */ /* 0x008fe40001000000 */
[----:B------:R-:W-:-:S07]  /*0ac0*/  P2R R40, PR, RZ, 0x20 ;  /* 0x00000020ff287803 */ /* 0x000fce0000000000 */
[----:B------:R-:W-:Y:S02]  /*0ad0*/  @P5 SEL R26, R26, R17, P3 ;  /* 0x000000111a1a5207 */ /* 0x000fe40001800000 */
[-C--:B------:R-:W-:Y:S02]  /*0ae0*/  FSETP.GEU.AND P5, PT, R14, R8.reuse, PT ;  /* 0x000000080e00720b */ /* 0x080fe40003fae000 */
[----:B------:R-:W-:Y:S02]  /*0af0*/  FSETP.NAN.AND P3, PT, R8, R8, PT ;  /* 0x000000080800720b */ /* 0x000fe40003f68000 */
[----:B------:R-:W-:-:S09]  /*0b00*/  P2R R16, PR, RZ, 0x20 ;  /* 0x00000020ff107803 */ /* 0x000fd20000000000 */
[----:B------:R-:W-:Y:S01]  /*0b10*/  @P5 SEL R8, R8, R14, P3 ;  /* 0x0000000e08085207 */ /* 0x000fe20001800000 */
[----:B------:R-:W-:Y:S02]  /*0b20*/  IMAD.MOV.U32 R17, RZ, RZ, RZ ;  /* 0x000000ffff117224 */ /* 0x000fe400078e00ff */
[----:B------:R-:W-:-:S04]  /*0b30*/  VIADD R7, R27, 0x1f ;  /* 0x0000001f1b077836 */ /* 0x000fc80000000000 */
[----:B------:R-:W3:Y:S01]  /*0b40*/  @P1 LDG.E.EL R17, desc[UR4][R10.64+0x4] ;  /* 0x000004040a111981 */ /* 0x000ee2000c2e1900 */
[----:B--2---:R-:W-:-:S04]  /*0b50*/  SEL R4, R6, 0xff800000, P1 ;  /* 0xff80000006047807 */ /* 0x004fc80000800000 */
[-C--:B------:R-:W-:Y:S02]  /*0b60*/  FSETP.GEU.AND P5, PT, R12, R4.reuse, PT ;  /* 0x000000040c00720b */ /* 0x080fe40003fae000 */
[----:B------:R-:W-:Y:S02]  /*0b70*/  FSETP.NAN.AND P3, PT, R4, R4, PT ;  /* 0x000000040400720b */ /* 0x000fe40003f68000 */
[----:B------:R-:W-:-:S09]  /*0b80*/  P2R R18, PR, RZ, 0x20 ;  /* 0x00000020ff127803 */ /* 0x000fd20000000000 */
[----:B------:R-:W-:Y:S02]  /*0b90*/  @P5 SEL R4, R4, R12, P3 ;  /* 0x0000000c04045207 */ /* 0x000fe40001800000 */
[-C--:B------:R-:W-:Y:S02]  /*0ba0*/  FSETP.GEU.AND P3, PT, R26, R33.reuse, PT ;  /* 0x000000211a00720b */ /* 0x080fe40003f6e000 */
[----:B------:R-:W-:Y:S01]  /*0bb0*/  FSETP.NAN.AND P5, PT, R33, R33, PT ;  /* 0x000000212100720b */ /* 0x000fe20003fa8000 */
[----:B------:R-:W-:-:S10]  /*0bc0*/  IMAD.WIDE R6, R7, 0x4, R24 ;  /* 0x0000000407067825 */ /* 0x000fd400078e0218 */
[----:B------:R-:W-:Y:S01]  /*0bd0*/  @P3 SEL R33, R33, R26, P5 ;  /* 0x0000001a21213207 */ /* 0x000fe20002800000 */
[----:B------:R-:W-:-:S06]  /*0be0*/  IMAD.MOV.U32 R26, RZ, RZ, RZ ;  /* 0x000000ffff1a7224 */ /* 0x000fcc00078e00ff */
[----:B------:R1:W2:Y:S01]  /*0bf0*/  @P6 LDG.E.EL R26, desc[UR4][R6.64] ;  /* 0x00000004061a6981 */ /* 0x0002a2000c2e1900 */
[----:B---3--:R-:W-:-:S04]  /*0c00*/  SEL R17, R17, 0xff800000, P1 ;  /* 0xff80000011117807 */ /* 0x008fc80000800000 */
[----:B------:R-:W-:-:S04]  /*0c10*/  FSETP.GEU.AND P5, PT, R4, R17, PT ;  /* 0x000000110400720b */ /* 0x000fc80003fae000 */
[----:B------:R-:W-:Y:S02]  /*0c20*/  P2R R41, PR, RZ, 0x20 ;  /* 0x00000020ff297803 */ /* 0x000fe40000000000 */
[----:B------:R-:W-:Y:S02]  /*0c30*/  P2R R2, PR, RZ, 0x8 ;  /* 0x00000008ff027803 */ /* 0x000fe40000000000 */
[----:B------:R-:W-:Y:S01]  /*0c40*/  ISETP.NE.AND P3, PT, R9, RZ, PT ;  /* 0x000000ff0900720c */ /* 0x000fe20003f65270 */
[----:B------:R-:W-:Y:S02]  /*0c50*/  VIADD R9, R15, 0x20 ;  /* 0x000000200f097836 */ /* 0x000fe40000000000 */
[----:B-1----:R-:W-:Y:S02]  /*0c60*/  VIADD R7, R27, 0x20 ;  /* 0x000000201b077836 */ /* 0x002fe40000000000 */
[----:B------:R-:W-:Y:S02]  /*0c70*/  IMAD.MOV.U32 R3, RZ, RZ, RZ ;  /* 0x000000ffff037224 */ /* 0x000fe400078e00ff */
[----:B------:R-:W-:-:S05]  /*0c80*/  IMAD.WIDE R6, R7, 0x4, R24 ;  /* 0x0000000407067825 */ /* 0x000fca00078e0218 */
[----:B------:R-:W3:Y:S01]  /*0c90*/  @P2 LDG.E.EL R3, desc[UR4][R6.64] ;  /* 0x0000000406032981 */ /* 0x000ee2000c2e1900 */
[----:B--2---:R-:W-:Y:S02]  /*0ca0*/  SEL R26, R26, 0xff800000, P6 ;  /* 0xff8000001a1a7807 */ /* 0x004fe40003000000 */
[----:B------:R-:W-:-:S04]  /*0cb0*/  FSETP.NAN.AND P6, PT, R17, R17, PT ;  /* 0x000000111100720b */ /* 0x000fc80003fc8000 */
[----:B------:R-:W-:Y:S02]  /*0cc0*/  @P5 SEL R17, R17, R4, P6 ;  /* 0x0000000411115207 */ /* 0x000fe40003000000 */
[-C--:B------:R-:W-:Y:S02]  /*0cd0*/  FSETP.GEU.AND P5, PT, R8, R26.reuse, PT ;  /* 0x0000001a0800720b */ /* 0x080fe40003fae000 */
[----:B------:R-:W-:Y:S01]  /*0ce0*/  FSETP.NAN.AND P6, PT, R26, R26, PT ;  /* 0x0000001a1a00720b */ /* 0x000fe20003fc8000 */
[----:B------:R-:W-:-:S10]  /*0cf0*/  IMAD.MOV.U32 R4, RZ, RZ, RZ ;  /* 0x000000ffff047224 */ /* 0x000fd400078e00ff */
[----:B------:R-:W-:Y:S01]  /*0d00*/  @P5 SEL R26, R26, R8, P6 ;  /* 0x000000081a1a5207 */ /* 0x000fe20003000000 */
[----:B------:R-:W-:-:S05]  /*0d10*/  IMAD.WIDE R8, R9, 0x4, R24 ;  /* 0x0000000409087825 */ /* 0x000fca00078e0218 */
[----:B------:R1:W2:Y:S01]  /*0d20*/  @P0 LDG.E.EL R4, desc[UR4][R8.64] ;  /* 0x0000000408040981 */ /* 0x0002a2000c2e1900 */
[----:B------:R-:W-:Y:S02]  /*0d30*/  P2R R14, PR, RZ, 0x20 ;  /* 0x00000020ff0e7803 */ /* 0x000fe40000000000 */
[----:B---3--:R-:W-:Y:S01]  /*0d40*/  SEL R3, R3, 0xff800000, P2 ;  /* 0xff80000003037807 */ /* 0x008fe20001000000 */
[----:B-1----:R-:W-:Y:S01]  /*0d50*/  IMAD.MOV.U32 R8, RZ, RZ, RZ ;  /* 0x000000ffff087224 */ /* 0x002fe200078e00ff */
[----:B--2---:R-:W-:-:S04]  /*0d60*/  SEL R4, R4, 0xff800000, P0 ;  /* 0xff80000004047807 */ /* 0x004fc80000000000 */
[-C--:B------:R-:W-:Y:S02]  /*0d70*/  FSETP.GEU.AND P5, PT, R33, R4.reuse, PT ;  /* 0x000000042100720b */ /* 0x080fe40003fae000 */
[----:B------:R-:W-:Y:S02]  /*0d80*/  FSETP.NAN.AND P6, PT, R4, R4, PT ;  /* 0x000000040400720b */ /* 0x000fe40003fc8000 */
[----:B------:R-:W-:-:S09]  /*0d90*/  P2R R38, PR, RZ, 0x20 ;  /* 0x00000020ff267803 */ /* 0x000fd20000000000 */
[----:B------:R-:W-:Y:S02]  /*0da0*/  @P5 SEL R4, R4, R33, P6 ;  /* 0x0000002104045207 */ /* 0x000fe40003000000 */
[-C--:B------:R-:W-:Y:S02]  /*0db0*/  FSETP.GEU.AND P5, PT, R26, R3.reuse, PT ;  /* 0x000000031a00720b */ /* 0x080fe40003fae000 */
[----:B------:R-:W-:-:S11]  /*0dc0*/  FSETP.NAN.AND P6, PT, R3, R3, PT ;  /* 0x000000030300720b */ /* 0x000fd60003fc8000 */
[----:B------:R-:W-:Y:S01]  /*0dd0*/  @P5 SEL R3, R3, R26, P6 ;  /* 0x0000001a03035207 */ /* 0x000fe20003000000 */
[----:B------:R-:W-:-:S05]  /*0de0*/  VIADD R26, R0, 0x3 ;  /* 0x00000003001a7836 */ /* 0x000fca0000000000 */
[----:B------:R-:W-:-:S04]  /*0df0*/  LEA.HI R29, R29, R26, RZ, 0x4 ;  /* 0x0000001a1d1d7211 */ /* 0x000fc800078f20ff */
[----:B------:R-:W-:-:S05]  /*0e00*/  LOP3.LUT R29, R29, 0xfffffff0, RZ, 0xc0, !PT ;  /* 0xfffffff01d1d7812 */ /* 0x000fca00078ec0ff */
[----:B------:R-:W-:-:S04]  /*0e10*/  IMAD.IADD R26, R26, 0x1, -R29 ;  /* 0x000000011a1a7824 */ /* 0x000fc800078e0a1d */
[C---:B------:R-:W-:Y:S01]  /*0e20*/  IMAD R37, R26.reuse, 0x2, R37 ;  /* 0x000000021a257824 */ /* 0x040fe200078e0225 */
[----:B------:R-:W-:-:S03]  /*0e30*/  ISETP.GT.AND P6, PT, R26, RZ, P3 ;  /* 0x000000ff1a00720c */ /* 0x000fc60001fc4270 */
[----:B------:R-:W-:-:S04]  /*0e40*/  VIADD R9, R37, 0xffffffdf ;  /* 0xffffffdf25097836 */ /* 0x000fc80000000000 */
[----:B------:R-:W-:-:S06]  /*0e50*/  IMAD.WIDE R6, R9, 0x4, R24 ;  /* 0x0000000409067825 */ /* 0x000fcc00078e0218 */
[----:B------:R-:W2:Y:S01]  /*0e60*/  @P6 LDG.E.EL R8, desc[UR4][R6.64] ;  /* 0x0000000406086981 */ /* 0x000ea2000c2e1900 */
[----:B------:R-:W-:Y:S01]  /*0e70*/  ISETP.GT.AND P3, PT, R26, -0x1, P3 ;  /* 0xffffffff1a00780c */ /* 0x000fe20001f64270 */
[----:B------:R-:W-:Y:S01]  /*0e80*/  VIADD R9, R37, 0xffffffe0 ;  /* 0xffffffe025097836 */ /* 0x000fe20000000000 */
[----:B--2---:R-:W-:-:S03]  /*0e90*/  SEL R10, R8, 0xff800000, P6 ;  /* 0xff800000080a7807 */ /* 0x004fc60003000000 */
[----:B------:R-:W-:-:S08]  /*0ea0*/  IMAD.WIDE R8, R9, 0x4, R24 ;  /* 0x0000000409087825 */ /* 0x000fd000078e0218 */
[----:B------:R1:W2:Y:S01]  /*0eb0*/  @P3 LDG.E.EL R43, desc[UR4][R8.64] ;  /* 0x00000004082b3981 */ /* 0x0002a2000c2e1900 */
[----:B------:R-:W-:Y:S01]  /*0ec0*/  P2R R12, PR, RZ, 0x20 ;  /* 0x00000020ff0c7803 */ /* 0x000fe20000000000 */
[----:B------:R-:W-:Y:S02]  /*0ed0*/  VIADD R11, R37, 0xffffffe1 ;  /* 0xffffffe1250b7836 */ /* 0x000fe40000000000 */
[----:B-1----:R-:W-:Y:S01]  /*0ee0*/  IMAD.MOV.U32 R8, RZ, RZ, RZ ;  /* 0x000000ffff087224 */ /* 0x002fe200078e00ff */
[----:B--2---:R-:W-:-:S04]  /*0ef0*/  SEL R43, R43, 0xff800000, P3 ;  /* 0xff8000002b2b7807 */ /* 0x004fc80001800000 */
[C---:B------:R-:W-:Y:S02]  /*0f00*/  FSETP.GT.AND P5, PT, R43.reuse, R10, PT ;  /* 0x0000000a2b00720b */ /* 0x040fe40003fa4000 */
[----:B------:R-:W-:-:S11]  /*0f10*/  FSETP.NAN.AND P6, PT, R43, R43, PT ;  /* 0x0000002b2b00720b */ /* 0x000fd60003fc8000 */
[----:B------:R-:W-:Y:S01]  /*0f20*/  @!P5 SEL R43, R43, R10, P6 ;  /* 0x0000000a2b2bd207 */ /* 0x000fe20003000000 */
[----:B------:R-:W-:-:S05]  /*0f30*/  IMAD.WIDE R10, R11, 0x4, R24 ;  /* 0x000000040b0a7825 */ /* 0x000fca00078e0218 */
[----:B------:R-:W2:Y:S01]  /*0f40*/  @P3 LDG.E.EL R8, desc[UR4][R10.64] ;  /* 0x000000040a083981 */ /* 0x000ea2000c2e1900 */
[----:B------:R-:W-:-:S04]  /*0f50*/  VIADD R7, R39, 0x1f ;  /* 0x0000001f27077836 */ /* 0x000fc80000000000 */
[----:B------:R-:W-:Y:S01]  /*0f60*/  IMAD.WIDE R6, R7, 0x4, R24 ;  /* 0x0000000407067825 */ /* 0x000fe200078e0218 */
[----:B------:R-:W-:-:S04]  /*0f70*/  P2R R33, PR, RZ, 0x20 ;  /* 0x00000020ff217803 */ /* 0x000fc80000000000 */
[----:B------:R1:W3:Y:S01]  /*0f80*/  @P4 LDG.E.EL R42, desc[UR4][R6.64] ;  /* 0x00000004062a4981 */ /* 0x0002e2000c2e1900 */
[----:B------:R-:W-:-:S04]  /*0f90*/  ISETP.NE.AND P5, PT, R21, RZ, PT ;  /* 0x000000ff1500720c */ /* 0x000fc80003fa5270 */
[----:B------:R-:W-:Y:S01]  /*0fa0*/  ISETP.GT.AND P5, PT, R26, RZ, P5 ;  /* 0x000000ff1a00720c */ /* 0x000fe20002fa4270 */
[----:B-1----:R-:W-:Y:S01]  /*0fb0*/  IMAD.MOV.U32 R6, RZ, RZ, RZ ;  /* 0x000000ffff067224 */ /* 0x002fe200078e00ff */
[----:B--2---:R-:W-:Y:S01]  /*0fc0*/  SEL R44, R8, 0xff800000, P3 ;  /* 0xff800000082c7807 */ /* 0x004fe20001800000 */
[----:B------:R-:W-:-:S10]  /*0fd0*/  IMAD.WIDE R8, R37, 0x4, R24 ;  /* 0x0000000425087825 */ /* 0x000fd400078e0218 */
[----:B------:R-:W2:Y:S01]  /*0fe0*/  @P5 LDG.E.EL R6, desc[UR4][R8.64+-0x4] ;  /* 0xfffffc0408065981 */ /* 0x000ea2000c2e1900 */
[----:B---3--:R-:W-:-:S04]  /*0ff0*/  SEL R42, R42, 0xff800000, P4 ;  /* 0xff8000002a2a7807 */ /* 0x008fc80002000000 */
[----:B------:R-:W-:Y:S02]  /*1000*/  FSETP.GEU.AND P6, PT, R17, R42, PT ;  /* 0x0000002a1100720b */ /* 0x000fe40003fce000 */
[----:B------:R-:W-:Y:S02]  /*1010*/  FSETP.GEU.AND P4, PT, R43, R44, PT ;  /* 0x0000002c2b00720b */ /* 0x000fe40003f8e000 */
[----:B------:R-:W-:-:S09]  /*1020*/  FSETP.NAN.AND P3, PT, R42, R42, PT ;  /* 0x0000002a2a00720b */ /* 0x000fd20003f68000 */
[----:B------:R-:W-:Y:S02]  /*1030*/  @P6 SEL R42, R42, R17, P3 ;  /* 0x000000112a2a6207 */ /* 0x000fe40001800000 */
[----:B------:R-:W-:-:S04]  /*1040*/  FSETP.NAN.AND P3, PT, R44, R44, PT ;  /* 0x0000002c2c00720b */ /* 0x000fc80003f68000 */
[----:B------:R-:W-:Y:S02]  /*1050*/  @P4 SEL R44, R44, R43, P3 ;  /* 0x0000002b2c2c4207 */ /* 0x000fe40001800000 */
[----:B------:R-:W-:Y:S02]  /*1060*/  P2R R29, PR, RZ, 0x10 ;  /* 0x00000010ff1d7803 */ /* 0x000fe40000000000 */
[----:B------:R-:W-:Y:S01]  /*1070*/  LOP3.LUT R5, R5, R26, RZ, 0xfc, !PT ;  /* 0x0000001a05057212 */ /* 0x000fe200078efcff */
[----:B------:R-:W-:Y:S01]  /*1080*/  IMAD.MOV.U32 R10, RZ, RZ, RZ ;  /* 0x000000ffff0a7224 */ /* 0x000fe200078e00ff */
[----:B--2---:R-:W-:-:S04]  /*1090*/  SEL R7, R6, 0xff800000, P5 ;  /* 0xff80000006077807 */ /* 0x004fc80002800000 */
[-C--:B------:R-:W-:Y:S02]  /*10a0*/  FSETP.GEU.AND P4, PT, R44, R7.reuse, PT ;  /* 0x000000072c00720b */ /* 0x080fe40003f8e000 */
[----:B------:R-:W-:Y:S01]  /*10b0*/  FSETP.NAN.AND P3, PT, R7, R7, PT ;  /* 0x000000070700720b */ /* 0x000fe20003f68000 */
[----:B------:R-:W-:-:S10]  /*10c0*/  IMAD.MOV.U32 R6, RZ, RZ, RZ ;  /* 0x000000ffff067224 */ /* 0x000fd400078e00ff */
[----:B------:R-:W-:Y:S02]  /*10d0*/  @P4 SEL R7, R7, R44, P3 ;  /* 0x0000002c07074207 */ /* 0x000fe40001800000 */
[----:B------:R-:W-:-:S13]  /*10e0*/  ISETP.GT.AND P3, PT, R5, -0x1, PT ;  /* 0xffffffff0500780c */ /* 0x000fda0003f64270 */
[----:B------:R-:W2:Y:S04]  /*10f0*/  @P3 LDG.E.EL R6, desc[UR4][R8.64] ;  /* 0x0000000408063981 */ /* 0x000ea8000c2e1900 */
[----:B------:R1:W3:Y:S01]  /*1100*/  @P3 LDG.E.EL R10, desc[UR4][R8.64+0x4] ;  /* 0x00000404080a3981 */ /* 0x0002e2000c2e1900 */
[----:B------:R-:W-:Y:S02]  /*1110*/  P2R R36, PR, RZ, 0x40 ;  /* 0x00000040ff247803 */ /* 0x000fe40000000000 */
[----:B------:R-:W-:Y:S01]  /*1120*/  P2R R21, PR, RZ, 0x10 ;  /* 0x00000010ff157803 */ /* 0x000fe20000000000 */
[----:B------:R-:W-:Y:S02]  /*1130*/  VIADD R11, R39, 0x20 ;  /* 0x00000020270b7836 */ /* 0x000fe40000000000 */
[----:B------:R-:W-:-:S02]  /*1140*/  IMAD.MOV.U32 R5, RZ, RZ, RZ ;  /* 0x000000ffff057224 */ /* 0x000fc400078e00ff */
[----:B-1----:R-:W-:-:S05]  /*1150*/  IMAD.WIDE R8, R11, 0x4, R24 ;  /* 0x000000040b087825 */ /* 0x002fca00078e0218 */
[----:B------:R-:W4:Y:S01]  /*1160*/  @P1 LDG.E.EL R5, desc[UR4][R8.64] ;  /* 0x0000000408051981 */ /* 0x000f22000c2e1900 */
[----:B------:R-:W-:Y:S01]  /*1170*/  IMAD.MOV.U32 R43, RZ, RZ, RZ ;  /* 0x000000ffff2b7224 */ /* 0x000fe200078e00ff */
[----:B--2---:R-:W-:-:S04]  /*1180*/  SEL R6, R6, 0xff800000, P3 ;  /* 0xff80000006067807 */ /* 0x004fc80001800000 */
[-C--:B------:R-:W-:Y:S02]  /*1190*/  FSETP.GEU.AND P6, PT, R7, R6.reuse, PT ;  /* 0x000000060700720b */ /* 0x080fe40003fce000 */
[----:B------:R-:W-:Y:S02]  /*11a0*/  FSETP.NAN.AND P4, PT, R6, R6, PT ;  /* 0x000000060600720b */ /* 0x000fe40003f88000 */
[----:B---3--:R-:W-:Y:S02]  /*11b0*/  SEL R10, R10, 0xff800000, P3 ;  /* 0xff8000000a0a7807 */ /* 0x008fe40001800000 */
[----:B------:R-:W-:-:S07]  /*11c0*/  P2R R17, PR, RZ, 0x40 ;  /* 0x00000040ff117803 */ /* 0x000fce0000000000 */
[----:B------:R-:W-:-:S04]  /*11d0*/  @P6 SEL R6, R6, R7, P4 ;  /* 0x0000000706066207 */ /* 0x000fc80002000000 */
[-C--:B------:R-:W-:Y:S01]  /*11e0*/  FSETP.GEU.AND P6, PT, R6, R10.reuse, PT ;  /* 0x0000000a0600720b */ /* 0x080fe20003fce000 */
[----:B------:R-:W-:Y:S01]  /*11f0*/  VIADD R7, R37, 0x1f ;  /* 0x0000001f25077836 */ /* 0x000fe20000000000 */
[----:B------:R-:W-:-:S11]  /*1200*/  FSETP.NAN.AND P4, PT, R10, R10, PT ;  /* 0x0000000a0a00720b */ /* 0x000fd60003f88000 */
[----:B------:R-:W-:Y:S01]  /*1210*/  @P6 SEL R10, R10, R6, P4 ;  /* 0x000000060a0a6207 */ /* 0x000fe20002000000 */
[----:B------:R-:W-:-:S05]  /*1220*/  IMAD.WIDE R6, R7, 0x4, R24 ;  /* 0x0000000407067825 */ /* 0x000fca00078e0218 */
[----:B------:R-:W2:Y:S01]  /*1230*/  @P5 LDG.E.EL R43, desc[UR4][R6.64] ;  /* 0x00000004062b5981 */ /* 0x000ea2000c2e1900 */
[----:B----4-:R-:W-:-:S04]  /*1240*/  SEL R5, R5, 0xff800000, P1 ;  /* 0xff80000005057807 */ /* 0x010fc80000800000 */
[-C--:B------:R-:W-:Y:S02]  /*1250*/  FSETP.GEU.AND P4, PT, R42, R5.reuse, PT ;  /* 0x000000052a00720b */ /* 0x080fe40003f8e000 */
[----:B------:R-:W-:Y:S01]  /*1260*/  P2R R26, PR, RZ, 0x40 ;  /* 0x00000040ff1a7803 */ /* 0x000fe20000000000 */
[----:B------:R-:W-:Y:S01]  /*1270*/  VIADD R11, R37, 0x20 ;  /* 0x00000020250b7836 */ /* 0x000fe20000000000 */
[----:B--2---:R-:W-:Y:S02]  /*1280*/  SEL R43, R43, 0xff800000, P5 ;  /* 0xff8000002b2b7807 */ /* 0x004fe40002800000 */
[----:B------:R-:W-:-:S07]  /*1290*/  FSETP.NAN.AND P5, PT, R5, R5, PT ;  /* 0x000000050500720b */ /* 0x000fce0003fa8000 */
[----:B------:R-:W-:Y:S02]  /*12a0*/  @P4 SEL R5, R5, R42, P5 ;  /* 0x0000002a05054207 */ /* 0x000fe40002800000 */
[-C--:B------:R-:W-:Y:S02]  /*12b0*/  FSETP.GEU.AND P5, PT, R10, R43.reuse, PT ;  /* 0x0000002b0a00720b */ /* 0x080fe40003fae000 */
[----:B------:R-:W-:Y:S01]  /*12c0*/  FSETP.NAN.AND P6, PT, R43, R43, PT ;  /* 0x0000002b2b00720b */ /* 0x000fe20003fc8000 */
[----:B------:R-:W-:-:S10]  /*12d0*/  IMAD.MOV.U32 R42, RZ, RZ, RZ ;  /* 0x000000ffff2a7224 */ /* 0x000fd400078e00ff */
[----:B------:R-:W-:Y:S01]  /*12e0*/  @P5 SEL R43, R43, R10, P6 ;  /* 0x0000000a2b2b5207 */ /* 0x000fe20003000000 */
[----:B------:R-:W-:-:S05]  /*12f0*/  IMAD.WIDE R10, R11, 0x4, R24 ;  /* 0x000000040b0a7825 */ /* 0x000fca00078e0218 */
[----:B------:R-:W2:Y:S01]  /*1300*/  @P3 LDG.E.EL R42, desc[UR4][R10.64] ;  /* 0x000000040a2a3981 */ /* 0x000ea2000c2e1900 */
[----:B------:R-:W-:Y:S01]  /*1310*/  P2R R6, PR, RZ, 0x10 ;  /* 0x00000010ff067803 */ /* 0x000fe20000000000 */
[----:B------:R-:W-:Y:S01]  /*1320*/  VIADD R15, R15, 0x21 ;  /* 0x000000210f0f7836 */ /* 0x000fe20000000000 */
[----:B--2---:R-:W-:-:S04]  /*1330*/  SEL R8, R42, 0xff800000, P3 ;  /* 0xff8000002a087807 */ /* 0x004fc80001800000 */
[-C--:B------:R-:W-:Y:S02]  /*1340*/  FSETP.GEU.AND P6, PT, R43, R8.reuse, PT ;  /* 0x000000082b00720b */ /* 0x080fe40003fce000 */
[----:B------:R-:W-:Y:S02]  /*1350*/  FSETP.NAN.AND P4, PT, R8, R8, PT ;  /* 0x000000080800720b */ /* 0x000fe40003f88000 */
[----:B------:R-:W-:-:S09]  /*1360*/  P2R R9, PR, RZ, 0x40 ;  /* 0x00000040ff097803 */ /* 0x000fd20000000000 */
[----:B------:R-:W-:Y:S02]  /*1370*/  @P6 SEL R8, R8, R43, P4 ;  /* 0x0000002b08086207 */ /* 0x000fe40002000000 */
[----:B------:R-:W-:-:S04]  /*1380*/  ISETP.NE.AND P6, PT, R41, RZ, PT ;  /* 0x000000ff2900720c */ /* 0x000fc80003fc5270 */
[----:B------:R-:W-:Y:S02]  /*1390*/  P2R R10, PR, RZ, 0x40 ;  /* 0x00000040ff0a7803 */ /* 0x000fe40000000000 */
        /* <DEDUP_REMOVED lines=32> */
[----:B------:R-:W-:Y:S02]  /*15a0*/  ISETP.NE.AND P6, PT, R35, RZ, PT ;  /* 0x000000ff2300720c */ /* 0x000fe40003fc5270 */
[----:B------:R-:W-:Y:S02]  /*15b0*/  ISETP.NE.AND P4, PT, R14, RZ, PT ;  /* 0x000000ff0e00720c */ /* 0x000fe40003f85270 */
[----:B------:R-:W-:Y:S02]  /*15c0*/  P2R R35, PR, RZ, 0x40 ;  /* 0x00000040ff237803 */ /* 0x000fe40000000000 */
[----:B------:R-:W-:Y:S01]  /*15d0*/  ISETP.NE.AND P6, PT, R13, RZ, PT ;  /* 0x000000ff0d00720c */ /* 0x000fe20003fc5270 */
[----:B------:R-:W-:Y:S02]  /*15e0*/  IMAD.MOV.U32 R13, RZ, RZ, RZ ;  /* 0x000000ffff0d7224 */ /* 0x000fe400078e00ff */
[----:B------:R-:W-:-:S05]  /*15f0*/  IMAD.WIDE R14, R15, 0x4, R24 ;  /* 0x000000040f0e7825 */ /* 0x000fca00078e0218 */
[----:B------:R-:W2:Y:S01]  /*1600*/  @P0 LDG.E.EL R13, desc[UR4][R14.64] ;  /* 0x000000040e0d0981 */ /* 0x000ea2000c2e1900 */
[----:B------:R-:W-:Y:S01]  /*1610*/  VIADD R27, R27, 0x21 ;  /* 0x000000211b1b7836 */ /* 0x000fe20000000000 */
[----:B------:R-:W-:Y:S02]  /*1620*/  P2R R7, PR, RZ, 0x20 ;  /* 0x00000020ff077803 */ /* 0x000fe40000000000 */
[----:B------:R-:W-:Y:S01]  /*1630*/  ISETP.NE.AND P5, PT, R26, RZ, PT ;  /* 0x000000ff1a00720c */ /* 0x000fe20003fa5270 */
[----:B------:R-:W-:Y:S01]  /*1640*/  IMAD.WIDE R26, R27, 0x4, R24 ;  /* 0x000000041b1a7825 */ /* 0x000fe200078e0218 */
[----:B--2---:R-:W-:Y:S02]  /*1650*/  SEL R13, R13, 0xff800000, P0 ;  /* 0xff8000000d0d7807 */ /* 0x004fe40000000000 */
[----:B------:R-:W-:Y:S01]  /*1660*/  ISETP.NE.AND P0, PT, R12, RZ, PT ;  /* 0x000000ff0c00720c */ /* 0x000fe20003f05270 */
[----:B------:R-:W-:-:S06]  /*1670*/  IMAD.MOV.U32 R12, RZ, RZ, RZ ;  /* 0x000000ffff0c7224 */ /* 0x000fcc00078e00ff */
[----:B------:R-:W2:Y:S01]  /*1680*/  @P2 LDG.E.EL R12, desc[UR4][R26.64] ;  /* 0x000000041a0c2981 */ /* 0x000ea2000c2e1900 */
[----:B------:R-:W-:Y:S02]  /*1690*/  VIADD R39, R39, 0x21 ;  /* 0x0000002127277836 */ /* 0x000fe40000000000 */
[----:B------:R-:W-:Y:S02]  /*16a0*/  VIADD R37, R37, 0x21 ;  /* 0x0000002125257836 */ /* 0x000fe40000000000 */
[----:B------:R-:W-:Y:S02]  /*16b0*/  IMAD.MOV.U32 R15, RZ, RZ, RZ ;  /* 0x000000ffff0f7224 */ /* 0x000fe400078e00ff */
[----:B------:R-:W-:Y:S01]  /*16c0*/  IMAD.MOV.U32 R40, RZ, RZ, RZ ;  /* 0x000000ffff287224 */ /* 0x000fe200078e00ff */
[----:B--2---:R-:W-:Y:S02]  /*16d0*/  SEL R12, R12, 0xff800000, P2 ;  /* 0xff8000000c0c7807 */ /* 0x004fe40001000000 */
[----:B------:R-:W-:Y:S01]  /*16e0*/  ISETP.NE.AND P2, PT, R38, RZ, PT ;  /* 0x000000ff2600720c */ /* 0x000fe20003f45270 */
[----:B------:R-:W-:-:S04]  /*16f0*/  IMAD.WIDE R38, R39, 0x4, R24 ;  /* 0x0000000427267825 */ /* 0x000fc800078e0218 */
[----:B------:R-:W-:Y:S01]  /*1700*/  IMAD.WIDE R24, R37, 0x4, R24 ;  /* 0x0000000425187825 */ /* 0x000fe200078e0218 */
[----:B------:R-:W2:Y:S04]  /*1710*/  @P1 LDG.E.EL R40, desc[UR4][R38.64] ;  /* 0x0000000426281981 */ /* 0x000ea8000c2e1900 */
[----:B------:R-:W3:Y:S02]  /*1720*/  @P3 LDG.E.EL R15, desc[UR4][R24.64] ;  /* 0x00000004180f3981 */ /* 0x000ee4000c2e1900 */
[----:B---3--:R-:W-:Y:S02]  /*1730*/  SEL R15, R15, 0xff800000, P3 ;  /* 0xff8000000f0f7807 */ /* 0x008fe40001800000 */
[----:B------:R-:W-:Y:S02]  /*1740*/  ISETP.NE.AND P3, PT, R2, RZ, PT ;  /* 0x000000ff0200720c */ /* 0x000fe40003f65270 */
[----:B------:R-:W-:-:S02]  /*1750*/  SEL R2, RZ, 0x1, !P6 ;  /* 0x00000001ff027807 */ /* 0x000fc40007000000 */
[----:B------:R-:W-:-:S04]  /*1760*/  ISETP.NE.AND P6, PT, R35, RZ, PT ;  /* 0x000000ff2300720c */ /* 0x000fc80003fc5270 */
[----:B------:R-:W-:Y:S02]  /*1770*/  SEL R26, RZ, 0x1, !P6 ;  /* 0x00000001ff1a7807 */ /* 0x000fe40007000000 */
[----:B------:R-:W-:-:S04]  /*1780*/  ISETP.NE.AND P6, PT, R34, RZ, PT ;  /* 0x000000ff2200720c */ /* 0x000fc80003fc5270 */
[----:B------:R-:W-:Y:S02]  /*1790*/  SEL R27, RZ, 0x1, !P6 ;  /* 0x00000001ff1b7807 */ /* 0x000fe40007000000 */
[----:B------:R-:W-:-:S04]  /*17a0*/  ISETP.NE.AND P6, PT, R33, RZ, PT ;  /* 0x000000ff2100720c */ /* 0x000fc80003fc5270 */
[----:B------:R-:W-:Y:S02]  /*17b0*/  SEL R33, RZ, 0x1, !P6 ;  /* 0x00000001ff217807 */ /* 0x000fe40007000000 */
[----:B------:R-:W-:-:S04]  /*17c0*/  ISETP.NE.AND P6, PT, R32, RZ, PT ;  /* 0x000000ff2000720c */ /* 0x000fc80003fc5270 */
[----:B------:R-:W-:Y:S02]  /*17d0*/  SEL R2, R2, 0x2, P6 ;  /* 0x0000000202027807 */ /* 0x000fe40003000000 */
        /* <DEDUP_REMOVED lines=26> */
[----:B------:R-:W-:Y:S02]  /*1980*/  ISETP.NE.AND P6, PT, R10, RZ, PT ;  /* 0x000000ff0a00720c */ /* 0x000fe40003fc5270 */
[----:B--2---:R-:W-:Y:S02]  /*1990*/  SEL R14, R40, 0xff800000, P1 ;  /* 0xff800000280e7807 */ /* 0x004fe40000800000 */
[----:B------:R-:W-:Y:S02]  /*19a0*/  ISETP.NE.AND P1, PT, R36, RZ, PT ;  /* 0x000000ff2400720c */ /* 0x000fe40003f25270 */
[----:B------:R-:W-:Y:S02]  /*19b0*/  SEL R27, R27, 0x5, P6 ;  /* 0x000000051b1b7807 */ /* 0x000fe40003000000 */
[----:B------:R-:W-:-:S02]  /*19c0*/  SEL R33, R33, 0x5, P5 ;  /* 0x0000000521217807 */ /* 0x000fc40002800000 */
[----:B------:R-:W-:Y:S02]  /*19d0*/  SEL R2, R2, 0x6, P4 ;  /* 0x0000000602027807 */ /* 0x000fe40002000000 */
[----:B------:R-:W-:Y:S02]  /*19e0*/  ISETP.NE.AND P5, PT, R7, RZ, PT ;  /* 0x000000ff0700720c */ /* 0x000fe40003fa5270 */
[----:B------:R-:W-:Y:S02]  /*19f0*/  ISETP.NE.AND P4, PT, R6, RZ, PT ;  /* 0x000000ff0600720c */ /* 0x000fe40003f85270 */
[----:B------:R-:W1:Y:S01]  /*1a00*/  LDC.64 R6, c[0x0][0x218] ;  /* 0x00008600ff067b82 */ /* 0x000e620000000a00 */
[----:B------:R-:W-:Y:S02]  /*1a10*/  SEL R27, R27, 0x6, P1 ;  /* 0x000000061b1b7807 */ /* 0x000fe40000800000 */
[----:B------:R-:W-:Y:S02]  /*1a20*/  SEL R26, R26, 0x6, P3 ;  /* 0x000000061a1a7807 */ /* 0x000fe40001800000 */
[----:B------:R-:W-:-:S02]  /*1a30*/  SEL R27, R27, 0x7, P4 ;  /* 0x000000071b1b7807 */ /* 0x000fc40002000000 */
[----:B------:R-:W-:Y:S02]  /*1a40*/  FSETP.GEU.AND P4, PT, R4, R13, PT ;  /* 0x0000000d0400720b */ /* 0x000fe40003f8e000 */
[----:B------:R-:W-:Y:S02]  /*1a50*/  ISETP.NE.AND P6, PT, R9, RZ, PT ;  /* 0x000000ff0900720c */ /* 0x000fe40003fc5270 */
[----:B------:R-:W-:Y:S02]  /*1a60*/  SEL R33, R33, 0x6, P5 ;  /* 0x0000000621217807 */ /* 0x000fe40002800000 */
[----:B------:R-:W-:Y:S02]  /*1a70*/  SEL R26, R26, 0x7, P2 ;  /* 0x000000071a1a7807 */ /* 0x000fe40001000000 */
[----:B------:R-:W-:Y:S02]  /*1a80*/  SEL R2, R2, 0x7, P0 ;  /* 0x0000000702027807 */ /* 0x000fe40000000000 */
[----:B------:R-:W-:-:S02]  /*1a90*/  FSETP.GEU.AND P0, PT, R3, R12, PT ;  /* 0x0000000c0300720b */ /* 0x000fc40003f0e000 */
[----:B------:R-:W-:Y:S02]  /*1aa0*/  FSETP.GEU.AND P1, PT, R5, R14, PT ;  /* 0x0000000e0500720b */ /* 0x000fe40003f2e000 */
[----:B------:R-:W-:Y:S02]  /*1ab0*/  FSETP.GEU.AND P2, PT, R8, R15, PT ;  /* 0x0000000f0800720b */ /* 0x000fe40003f4e000 */
[----:B------:R-:W-:Y:S02]  /*1ac0*/  SEL R33, R33, 0x7, P6 ;  /* 0x0000000721217807 */ /* 0x000fe40003000000 */
[----:B------:R-:W-:Y:S02]  /*1ad0*/  FSETP.NAN.AND P3, PT, R13, R13, PT ;  /* 0x0000000d0d00720b */ /* 0x000fe40003f68000 */
[----:B------:R-:W-:Y:S02]  /*1ae0*/  SEL R27, R27, 0x8, P1 ;  /* 0x000000081b1b7807 */ /* 0x000fe40000800000 */
[----:B------:R-:W-:-:S02]  /*1af0*/  SEL R10, R33, 0x8, P2 ;  /* 0x00000008210a7807 */ /* 0x000fc40001000000 */
[----:B------:R-:W-:Y:S02]  /*1b00*/  SEL R9, R26, 0x8, P4 ;  /* 0x000000081a097807 */ /* 0x000fe40002000000 */
[----:B------:R-:W-:Y:S02]  /*1b10*/  SEL R2, R2, 0x8, P0 ;  /* 0x0000000802027807 */ /* 0x000fe40000000000 */
[----:B------:R-:W-:Y:S02]  /*1b20*/  @P4 SEL R13, R13, R4, P3 ;  /* 0x000000040d0d4207 */ /* 0x000fe40001800000 */
[----:B------:R-:W-:Y:S02]  /*1b30*/  PRMT R27, R27, 0x3340, R10 ;  /* 0x000033401b1b7816 */ /* 0x000fe4000000000a */
[----:B------:R-:W-:Y:S02]  /*1b40*/  FSETP.NAN.AND P5, PT, R12, R12, PT ;  /* 0x0000000c0c00720b */ /* 0x000fe40003fa8000 */
[----:B------:R-:W-:-:S02]  /*1b50*/  FSETP.NAN.AND P4, PT, R14, R14, PT ;  /* 0x0000000e0e00720b */ /* 0x000fc40003f88000 */
[C---:B------:R-:W-:Y:S02]  /*1b60*/  FSETP.NAN.AND P3, PT, R15.reuse, R15, PT ;  /* 0x0000000f0f00720b */ /* 0x040fe40003f68000 */
[----:B------:R-:W-:Y:S02]  /*1b70*/  PRMT R2, R2, 0x3340, R9 ;  /* 0x0000334002027816 */ /* 0x000fe40000000009 */
[----:B------:R-:W-:Y:S01]  /*1b80*/  IADD3 R10, P6, R0, UR6, RZ ;  /* 0x00000006000a7c10 */ /* 0x000fe2000ffde0ff */
[----:B-1----:R-:W-:Y:S01]  /*1b90*/  IMAD.WIDE R6, R0, 0x4, R6 ;  /* 0x0000000400067825 */ /* 0x002fe200078e0206 */
[----:B------:R-:W-:Y:S02]  /*1ba0*/  @P0 SEL R12, R12, R3, P5 ;  /* 0x000000030c0c0207 */ /* 0x000fe40002800000 */
[----:B------:R-:W-:Y:S02]  /*1bb0*/  @P1 SEL R14, R14, R5, P4 ;  /* 0x000000050e0e1207 */ /* 0x000fe40002000000 */
[----:B------:R-:W-:-:S02]  /*1bc0*/  @P2 SEL R15, R15, R8, P3 ;  /* 0x000000080f0f2207 */ /* 0x000fc40001800000 */
[----:B------:R-:W-:Y:S02]  /*1bd0*/  LEA.HI.X.SX32 R11, R0, UR7, 0x1, P6 ;  /* 0x00000007000b7c11 */ /* 0x000fe4000b0f0eff */
[----:B------:R-:W-:Y:S01]  /*1be0*/  PRMT R27, R2, 0x5410, R27 ;  /* 0x00005410021b7816 */ /* 0x000fe2000000001b */
[----:B------:R-:W-:Y:S04]  /*1bf0*/  STG.E.128 desc[UR4][R6.64], R12 ;  /* 0x0000000c06007986 */ /* 0x000fe8000c101d04 */
[----:B------:R-:W-:Y:S01]  /*1c00*/  STG.E desc[UR4][R10.64], R27 ;  /* 0x0000001b0a007986 */ /* 0x000fe2000c101904 */
[----:B------:R-:W-:Y:S05]  /*1c10*/  EXIT ;  /* 0x000000000000794d */ /* 0x000fea0003800000 */
.L_x_0:
[----:B------:R-:W-:-:S00]  /*1c20*/  BRA `(.L_x_0) ;  /* 0xfffffffc00fc7947 */ /* 0x000fc0000383ffff */
[----:B------:R-:W-:-:S00]  /*1c30*/  NOP ;  /* 0x0000000000007918 */ /* 0x000fc00000000000 */
        /* <DEDUP_REMOVED lines=12> */
.L_x_1:


//--------------------- .nv.constant0.triton_poi_fused_max_pool2d_with_indices_22 --------------------------
	.section	.nv.constant0.triton_poi_fused_max_pool2d_with_indices_22,"a",@progbits
	.sectionflags	@""
	.align	4
.nv.constant0.triton_poi_fused_max_pool2d_with_indices_22:
	.zero		556
